//
// Generated by NVIDIA NVVM Compiler
//
// Compiler Build ID: CL-36424714
// Cuda compilation tools, release 13.0, V13.0.88
// Based on NVVM 20.0.0
//

.version 9.0
.target sm_100
.address_size 64

	// .globl	_Z12helloFromGPUv
.extern .func  (.param .b32 func_retval0) vprintf
(
	.param .b64 vprintf_param_0,
	.param .b64 vprintf_param_1
)
;
// _ZZ12helloFromGPUvE5aTile has been demoted
.global .align 1 .b8 $str[5] = {37, 100, 32, 10};

.visible .entry _Z12helloFromGPUv()
{
	.local .align 8 .b8 	__local_depot0[8];
	.reg .b64 	%SP;
	.reg .b64 	%SPL;
	.reg .pred 	%p<4>;
	.reg .b32 	%r<45>;
	.reg .b64 	%rd<5>;
	// demoted variable
	.shared .align 4 .b8 _ZZ12helloFromGPUvE5aTile[800];
	mov.u64 	%SPL, __local_depot0;
	cvta.local.u64 	%SP, %SPL;
	mov.u32 	%r10, %tid.x;
	mov.u32 	%r11, %ntid.x;
	mov.u32 	%r12, %tid.y;
	mad.lo.s32 	%r1, %r11, %r12, %r10;
	setp.ne.s32 	%p1, %r1, 0;
	@%p1 bra 	$L__BB0_3;
	mov.u32 	%r15, _ZZ12helloFromGPUvE5aTile;
	add.s32 	%r43, %r15, 16;
	mov.b32 	%r44, 0;
$L__BB0_2:
	st.shared.u32 	[%r43+-16], %r44;
	add.s32 	%r16, %r44, 1;
	st.shared.u32 	[%r43+-12], %r16;
	add.s32 	%r17, %r44, 2;
	st.shared.u32 	[%r43+-8], %r17;
	add.s32 	%r18, %r44, 3;
	st.shared.u32 	[%r43+-4], %r18;
	add.s32 	%r19, %r44, 4;
	st.shared.u32 	[%r43], %r19;
	add.s32 	%r20, %r44, 5;
	st.shared.u32 	[%r43+4], %r20;
	add.s32 	%r21, %r44, 6;
	st.shared.u32 	[%r43+8], %r21;
	add.s32 	%r22, %r44, 7;
	st.shared.u32 	[%r43+12], %r22;
	add.s32 	%r43, %r43, 32;
	add.s32 	%r44, %r44, 8;
	setp.ne.s32 	%p2, %r44, 200;
	@%p2 bra 	$L__BB0_2;
$L__BB0_3:
	bar.sync 	0;
	shl.b32 	%r28, %r1, 3;
	and.b32  	%r29, %r28, 120;
	shr.u32 	%r30, %r1, 2;
	and.b32  	%r31, %r30, 1048572;
	add.s32 	%r32, %r29, %r31;
	shl.b32 	%r33, %r32, 2;
	mov.u32 	%r34, _ZZ12helloFromGPUvE5aTile;
	add.s32 	%r27, %r34, %r33;
	// begin inline asm
	ldmatrix.sync.aligned.m8n8.x4.shared.b16 { %r23, %r24, %r25, %r26 }, [ %r27 ];

	// end inline asm
	setp.ne.s32 	%p3, %r1, 1;
	@%p3 bra 	$L__BB0_5;
	add.u64 	%rd1, %SP, 0;
	add.u64 	%rd2, %SPL, 0;
	st.local.u32 	[%rd2], %r23;
	mov.u64 	%rd3, $str;
	cvta.global.u64 	%rd4, %rd3;
	{ // callseq 0, 0
	.param .b64 param0;
	st.param.b64 	[param0], %rd4;
	.param .b64 param1;
	st.param.b64 	[param1], %rd1;
	.param .b32 retval0;
	call.uni (retval0), 
	vprintf, 
	(
	param0, 
	param1
	);
	ld.param.b32 	%r35, [retval0];
	} // callseq 0
	st.local.u32 	[%rd2], %r24;
	{ // callseq 1, 0
	.param .b64 param0;
	st.param.b64 	[param0], %rd4;
	.param .b64 param1;
	st.param.b64 	[param1], %rd1;
	.param .b32 retval0;
	call.uni (retval0), 
	vprintf, 
	(
	param0, 
	param1
	);
	ld.param.b32 	%r37, [retval0];
	} // callseq 1
	st.local.u32 	[%rd2], %r25;
	{ // callseq 2, 0
	.param .b64 param0;
	st.param.b64 	[param0], %rd4;
	.param .b64 param1;
	st.param.b64 	[param1], %rd1;
	.param .b32 retval0;
	call.uni (retval0), 
	vprintf, 
	(
	param0, 
	param1
	);
	ld.param.b32 	%r39, [retval0];
	} // callseq 2
	st.local.u32 	[%rd2], %r26;
	{ // callseq 3, 0
	.param .b64 param0;
	st.param.b64 	[param0], %rd4;
	.param .b64 param1;
	st.param.b64 	[param1], %rd1;
	.param .b32 retval0;
	call.uni (retval0), 
	vprintf, 
	(
	param0, 
	param1
	);
	ld.param.b32 	%r41, [retval0];
	} // callseq 3
$L__BB0_5:
	ret;

}


// ===== COMPILED SASS (sm_100) =====

	.target	sm_100

	.elftype	@"ET_EXEC"


//--------------------- .note.nv.tkinfo           --------------------------
	.section	.note.nv.tkinfo,"",@"SHT_NOTE"
	.sectionflags	@"SHF_NOTE_NV_TKINFO"
	.tkinfo
        /*0018*/ 	.word	0x00000002
        /*0030*/ 	.string	""
        /*0030*/ 	.string	"ptxas"
        /*0030*/ 	.string	"Cuda compilation tools, release 13.0, V13.0.88"
        /*0030*/ 	.string	"Build cuda_13.0.r13.0/compiler.36424714_0"
        /*0030*/ 	.string	"-arch sm_100 -m 64 "



//--------------------- .note.nv.cuinfo           --------------------------
	.section	.note.nv.cuinfo,"",@"SHT_NOTE"
	.sectionflags	@"SHF_NOTE_NV_CUINFO"
        /*0018*/ 	.short	0x0002
        /*001a*/ 	.short	0x0064
        /*001c*/ 	.short	0x0082
	.zero		2


//--------------------- .nv.info                  --------------------------
	.section	.nv.info,"",@"SHT_CUDA_INFO"
	.align	4


	//----- nvinfo : EIATTR_REGCOUNT
	.align		4
        /*0000*/ 	.byte	0x04, 0x2f
        /*0002*/ 	.short	(.L_2 - .L_1)
	.align		4
.L_1:
        /*0004*/ 	.word	index@(_Z12helloFromGPUv)
        /*0008*/ 	.word	0x0000001b


	//----- nvinfo : EIATTR_FRAME_SIZE
	.align		4
.L_2:
        /*000c*/ 	.byte	0x04, 0x11
        /*000e*/ 	.short	(.L_4 - .L_3)
	.align		4
.L_3:
        /*0010*/ 	.word	index@(_Z12helloFromGPUv)
        /*0014*/ 	.word	0x00000008


	//----- nvinfo : EIATTR_MIN_STACK_SIZE
	.align		4
.L_4:
        /*0018*/ 	.byte	0x04, 0x12
        /*001a*/ 	.short	(.L_6 - .L_5)
	.align		4
.L_5:
        /*001c*/ 	.word	index@(_Z12helloFromGPUv)
        /*0020*/ 	.word	0x00000008
.L_6:


//--------------------- .nv.compat                --------------------------
	.section	.nv.compat,"",@"SHT_CUDA_COMPAT_INFO"
	.align	4
        /*0000*/ 	.byte	0x02, 0x09, 0x00, 0x00, 0x02, 0x02, 0x01, 0x00, 0x02, 0x05, 0x05, 0x00, 0x03, 0x07, 0x01, 0x01
        /*0010*/ 	.byte	0x02, 0x03, 0x00, 0x00, 0x02, 0x06, 0x01, 0x00, 0x04, 0x0b, 0x08, 0x00, 0x09, 0x00, 0x00, 0x00
        /*0020*/ 	.byte	0x00, 0x00, 0x00, 0x00


//--------------------- .nv.info._Z12helloFromGPUv --------------------------
	.section	.nv.info._Z12helloFromGPUv,"",@"SHT_CUDA_INFO"
	.sectionflags	@""
	.align	4


	//----- nvinfo : EIATTR_CUDA_API_VERSION
	.align		4
        /*0000*/ 	.byte	0x04, 0x37
        /*0002*/ 	.short	(.L_8 - .L_7)
.L_7:
        /*0004*/ 	.word	0x00000082


	//----- nvinfo : EIATTR_SPARSE_MMA_MASK
	.align		4
.L_8:
        /*0008*/ 	.byte	0x03, 0x50
        /*000a*/ 	.short	0x0000


	//----- nvinfo : EIATTR_MAXREG_COUNT
	.align		4
        /*000c*/ 	.byte	0x03, 0x1b
        /*000e*/ 	.short	0x00ff


	//----- nvinfo : EIATTR_NUM_BARRIERS
	.align		4
        /*0010*/ 	.byte	0x02, 0x4c
        /*0012*/ 	.byte	0x01
	.zero		1


	//----- nvinfo : EIATTR_EXTERNS
	.align		4
        /*0014*/ 	.byte	0x04, 0x0f
        /*0016*/ 	.short	(.L_10 - .L_9)


	//   ....[0]....
	.align		4
.L_9:
        /*0018*/ 	.word	index@(vprintf)


	//----- nvinfo : EIATTR_MERCURY_ISA_VERSION
	.align		4
.L_10:
        /*001c*/ 	.byte	0x03, 0x5f
        /*001e*/ 	.short	0x0101


	//----- nvinfo : EIATTR_VRC_CTA_INIT_COUNT
	.align		4
        /*0020*/ 	.byte	0x02, 0x4a
	.zero		1
	.zero		1


	//----- nvinfo : EIATTR_SYSCALL_OFFSETS
	.align		4
        /*0024*/ 	.byte	0x04, 0x46
        /*0026*/ 	.short	(.L_12 - .L_11)


	//   ....[0]....
.L_11:
        /*0028*/ 	.word	0x00001210


	//   ....[1]....
        /*002c*/ 	.word	0x000012a0


	//   ....[2]....
        /*0030*/ 	.word	0x00001330


	//   ....[3]....
        /*0034*/ 	.word	0x000013c0


	//----- nvinfo : EIATTR_EXIT_INSTR_OFFSETS
	.align		4
.L_12:
        /*0038*/ 	.byte	0x04, 0x1c
        /*003a*/ 	.short	(.L_14 - .L_13)


	//   ....[0]....
.L_13:
        /*003c*/ 	.word	0x00001170


	//   ....[1]....
        /*0040*/ 	.word	0x000013d0


	//----- nvinfo : EIATTR_CRS_STACK_SIZE
	.align		4
.L_14:
        /*0044*/ 	.byte	0x04, 0x1e
        /*0046*/ 	.short	(.L_16 - .L_15)
.L_15:
        /*0048*/ 	.word	0x00000000


	//----- nvinfo : EIATTR_SW_WAR
	.align		4
.L_16:
        /*004c*/ 	.byte	0x04, 0x36
        /*004e*/ 	.short	(.L_18 - .L_17)
.L_17:
        /*0050*/ 	.word	0x00000008
.L_18:


//--------------------- .nv.callgraph             --------------------------
	.section	.nv.callgraph,"",@"SHT_CUDA_CALLGRAPH"
	.align	4
	.sectionentsize	8
	.align		4
        /*0000*/ 	.word	0x00000000
	.align		4
        /*0004*/ 	.word	0xffffffff
	.align		4
        /*0008*/ 	.word	index@(_Z12helloFromGPUv)
	.align		4
        /*000c*/ 	.word	index@(vprintf)
	.align		4
        /*0010*/ 	.word	0x00000000
	.align		4
        /*0014*/ 	.word	0xfffffffe
	.align		4
        /*0018*/ 	.word	0x00000000
	.align		4
        /*001c*/ 	.word	0xfffffffd
	.align		4
        /*0020*/ 	.word	0x00000000
	.align		4
        /*0024*/ 	.word	0xfffffffc


//--------------------- .nv.constant4             --------------------------
	.section	.nv.constant4,"a",@progbits
	.align	8
	.align		8
.nv.constant4:
        /*0000*/ 	.dword	vprintf
	.align		8
        /*0008*/ 	.dword	$str


//--------------------- .text._Z12helloFromGPUv   --------------------------
	.section	.text._Z12helloFromGPUv,"ax",@progbits
	.align	128
        .global         _Z12helloFromGPUv
        .type           _Z12helloFromGPUv,@function
        .size           _Z12helloFromGPUv,(.L_x_7 - _Z12helloFromGPUv)
        .other          _Z12helloFromGPUv,@"STO_CUDA_ENTRY STV_DEFAULT"
_Z12helloFromGPUv:
.text._Z12helloFromGPUv:
[----:B------:R-:W0:Y:S01]  /*0000*/  LDC R1, c[0x0][0x37c] ;  /* 0x0000df00ff017b82 */ /* 0x000e220000000800 */
[----:B------:R-:W1:Y:S01]  /*0010*/  S2R R0, SR_TID.X ;  /* 0x0000000000007919 */ /* 0x000e620000002100 */
[----:B------:R-:W2:Y:S01]  /*0020*/  LDCU UR5, c[0x0][0x2fc] ;  /* 0x00005f80ff0577ac */ /* 0x000ea20008000800 */
[----:B0-----:R-:W-:Y:S01]  /*0030*/  VIADD R1, R1, 0xfffffff8 ;  /* 0xfffffff801017836 */ /* 0x001fe20000000000 */
[----:B------:R-:W-:Y:S01]  /*0040*/  BSSY.RECONVERGENT B0, `(.L_x_0) ;  /* 0x0000106000007945 */ /* 0x000fe20003800200 */
[----:B------:R-:W1:Y:S01]  /*0050*/  S2R R3, SR_TID.Y ;  /* 0x0000000000037919 */ /* 0x000e620000002200 */
[----:B------:R-:W1:Y:S01]  /*0060*/  LDCU UR6, c[0x0][0x360] ;  /* 0x00006c00ff0677ac */ /* 0x000e620008000800 */
[----:B------:R-:W0:Y:S02]  /*0070*/  LDCU UR4, c[0x0][0x2f8] ;  /* 0x00005f00ff0477ac */ /* 0x000e240008000800 */
[----:B0-----:R-:W-:-:S05]  /*0080*/  IADD3 R24, P1, PT, R1, UR4, RZ ;  /* 0x0000000401187c10 */ /* 0x001fca000ff3e0ff */
[----:B--2---:R-:W-:Y:S02]  /*0090*/  IMAD.X R2, RZ, RZ, UR5, P1 ;  /* 0x00000005ff027e24 */ /* 0x004fe400088e06ff */
[----:B-1----:R-:W-:-:S05]  /*00a0*/  IMAD R0, R3, UR6, R0 ;  /* 0x0000000603007c24 */ /* 0x002fca000f8e0200 */
[----:B------:R-:W-:-:S13]  /*00b0*/  ISETP.NE.AND P0, PT, R0, RZ, PT ;  /* 0x000000ff0000720c */ /* 0x000fda0003f05270 */
[----:B------:R-:W-:Y:S05]  /*00c0*/  @P0 BRA `(.L_x_1) ;  /* 0x0000000c00f40947 */ /* 0x000fea0003800000 */
[----:B------:R-:W0:Y:S01]  /*00d0*/  S2UR UR5, SR_CgaCtaId ;  /* 0x00000000000579c3 */ /* 0x000e220000008800 */
[----:B------:R-:W-:Y:S01]  /*00e0*/  UMOV UR4, 0x400 ;  /* 0x0000040000047882 */ /* 0x000fe20000000000 */
[----:B------:R-:W-:Y:S02]  /*00f0*/  HFMA2 R5, -RZ, RZ, 0, 5.9604644775390625e-08 ;  /* 0x00000001ff057431 */ /* 0x000fe400000001ff */
[----:B------:R-:W-:Y:S02]  /*0100*/  IMAD.MOV.U32 R6, RZ, RZ, 0x2 ;  /* 0x00000002ff067424 */ /* 0x000fe400078e00ff */
[----:B------:R-:W-:Y:S02]  /*0110*/  HFMA2 R10, -RZ, RZ, 0, 3.5762786865234375e-07 ;  /* 0x00000006ff0a7431 */ /* 0x000fe400000001ff */
[----:B------:R-:W-:Y:S02]  /*0120*/  IMAD.MOV.U32 R7, RZ, RZ, 0x3 ;  /* 0x00000003ff077424 */ /* 0x000fe400078e00ff */
[----:B------:R-:W-:Y:S01]  /*0130*/  HFMA2 R16, -RZ, RZ, 0, 7.152557373046875e-07 ;  /* 0x0000000cff107431 */ /* 0x000fe200000001ff */
[----:B------:R-:W-:Y:S01]  /*0140*/  MOV R4, RZ ;  /* 0x000000ff00047202 */ /* 0x000fe20000000f00 */
[----:B------:R-:W-:-:S02]  /*0150*/  HFMA2 R22, -RZ, RZ, 0, 1.07288360595703125e-06 ;  /* 0x00000012ff167431 */ /* 0x000fc400000001ff */
[----:B------:R-:W-:Y:S01]  /*0160*/  IMAD.MOV.U32 R8, RZ, RZ, 0x4 ;  /* 0x00000004ff087424 */ /* 0x000fe200078e00ff */
[----:B------:R-:W-:Y:S01]  /*0170*/  MOV R13, 0x9 ;  /* 0x00000009000d7802 */ /* 0x000fe20000000f00 */
[----:B------:R-:W-:Y:S01]  /*0180*/  IMAD.MOV.U32 R9, RZ, RZ, 0x5 ;  /* 0x00000005ff097424 */ /* 0x000fe200078e00ff */
[----:B------:R-:W-:Y:S01]  /*0190*/  MOV R19, 0xf ;  /* 0x0000000f00137802 */ /* 0x000fe20000000f00 */
[----:B------:R-:W-:Y:S02]  /*01a0*/  IMAD.MOV.U32 R11, RZ, RZ, 0x7 ;  /* 0x00000007ff0b7424 */ /* 0x000fe400078e00ff */
[----:B------:R-:W-:Y:S02]  /*01b0*/  IMAD.MOV.U32 R12, RZ, RZ, 0x8 ;  /* 0x00000008ff0c7424 */ /* 0x000fe400078e00ff */
[----:B------:R-:W-:Y:S02]  /*01c0*/  IMAD.MOV.U32 R14, RZ, RZ, 0xa ;  /* 0x0000000aff0e7424 */ /* 0x000fe400078e00ff */
[----:B------:R-:W-:-:S02]  /*01d0*/  IMAD.MOV.U32 R15, RZ, RZ, 0xb ;  /* 0x0000000bff0f7424 */ /* 0x000fc400078e00ff */
[----:B------:R-:W-:Y:S02]  /*01e0*/  IMAD.MOV.U32 R17, RZ, RZ, 0xd ;  /* 0x0000000dff117424 */ /* 0x000fe400078e00ff */
[----:B------:R-:W-:Y:S01]  /*01f0*/  IMAD.MOV.U32 R18, RZ, RZ, 0xe ;  /* 0x0000000eff127424 */ /* 0x000fe200078e00ff */
[----:B0-----:R-:W-:Y:S01]  /*0200*/  ULEA UR4, UR5, UR4, 0x18 ;  /* 0x0000000405047291 */ /* 0x001fe2000f8ec0ff */
[----:B------:R-:W-:Y:S02]  /*0210*/  IMAD.MOV.U32 R20, RZ, RZ, 0x10 ;  /* 0x00000010ff147424 */ /* 0x000fe400078e00ff */
[----:B------:R-:W-:Y:S02]  /*0220*/  IMAD.MOV.U32 R21, RZ, RZ, 0x11 ;  /* 0x00000011ff157424 */ /* 0x000fe400078e00ff */
[----:B------:R-:W-:-:S04]  /*0230*/  IMAD.MOV.U32 R23, RZ, RZ, 0x13 ;  /* 0x00000013ff177424 */ /* 0x000fc800078e00ff */
[----:B------:R0:W-:Y:S04]  /*0240*/  STS.128 [UR4], R4 ;  /* 0x00000004ff007988 */ /* 0x0001e80008000c04 */
[----:B------:R1:W-:Y:S04]  /*0250*/  STS.128 [UR4+0x10], R8 ;  /* 0x00001008ff007988 */ /* 0x0003e80008000c04 */
[----:B------:R2:W-:Y:S04]  /*0260*/  STS.128 [UR4+0x20], R12 ;  /* 0x0000200cff007988 */ /* 0x0005e80008000c04 */
[----:B------:R3:W-:Y:S01]  /*0270*/  STS.128 [UR4+0x30], R16 ;  /* 0x00003010ff007988 */ /* 0x0007e20008000c04 */
[----:B0-----:R-:W-:-:S02]  /*0280*/  HFMA2 R7, -RZ, RZ, 0, 1.370906829833984375e-06 ;  /* 0x00000017ff077431 */ /* 0x001fc400000001ff */
[----:B------:R-:W-:Y:S01]  /*0290*/  IMAD.MOV.U32 R4, RZ, RZ, 0x14 ;  /* 0x00000014ff047424 */ /* 0x000fe200078e00ff */
[----:B------:R0:W-:Y:S01]  /*02a0*/  STS.128 [UR4+0x40], R20 ;  /* 0x00004014ff007988 */ /* 0x0001e20008000c04 */
[----:B------:R-:W-:Y:S01]  /*02b0*/  MOV R5, 0x15 ;  /* 0x0000001500057802 */ /* 0x000fe20000000f00 */
[----:B-1----:R-:W-:Y:S02]  /*02c0*/  HFMA2 R11, -RZ, RZ, 0, 1.609325408935546875e-06 ;  /* 0x0000001bff0b7431 */ /* 0x002fe400000001ff */
[----:B------:R-:W-:Y:S01]  /*02d0*/  IMAD.MOV.U32 R6, RZ, RZ, 0x16 ;  /* 0x00000016ff067424 */ /* 0x000fe200078e00ff */
[----:B------:R-:W-:Y:S01]  /*02e0*/  MOV R9, 0x19 ;  /* 0x0000001900097802 */ /* 0x000fe20000000f00 */
[----:B------:R-:W-:Y:S02]  /*02f0*/  IMAD.MOV.U32 R8, RZ, RZ, 0x18 ;  /* 0x00000018ff087424 */ /* 0x000fe400078e00ff */
[----:B--2---:R-:W-:Y:S02]  /*0300*/  HFMA2 R15, -RZ, RZ, 0, 1.847743988037109375e-06 ;  /* 0x0000001fff0f7431 */ /* 0x004fe400000001ff */
[----:B------:R-:W-:Y:S01]  /*0310*/  IMAD.MOV.U32 R10, RZ, RZ, 0x1a ;  /* 0x0000001aff0a7424 */ /* 0x000fe200078e00ff */
[----:B------:R-:W-:Y:S01]  /*0320*/  MOV R13, 0x1d ;  /* 0x0000001d000d7802 */ /* 0x000fe20000000f00 */
[----:B------:R-:W-:-:S02]  /*0330*/  IMAD.MOV.U32 R12, RZ, RZ, 0x1c ;  /* 0x0000001cff0c7424 */ /* 0x000fc400078e00ff */
[----:B---3--:R-:W-:Y:S02]  /*0340*/  HFMA2 R19, -RZ, RZ, 0, 2.086162567138671875e-06 ;  /* 0x00000023ff137431 */ /* 0x008fe400000001ff */
[----:B------:R-:W-:Y:S01]  /*0350*/  IMAD.MOV.U32 R14, RZ, RZ, 0x1e ;  /* 0x0000001eff0e7424 */ /* 0x000fe200078e00ff */
[----:B------:R-:W-:Y:S01]  /*0360*/  MOV R17, 0x21 ;  /* 0x0000002100117802 */ /* 0x000fe20000000f00 */
[----:B------:R-:W-:Y:S02]  /*0370*/  IMAD.MOV.U32 R16, RZ, RZ, 0x20 ;  /* 0x00000020ff107424 */ /* 0x000fe400078e00ff */
[----:B0-----:R-:W-:Y:S02]  /*0380*/  HFMA2 R23, -RZ, RZ, 0, 2.324581146240234375e-06 ;  /* 0x00000027ff177431 */ /* 0x001fe400000001ff */
[----:B------:R-:W-:Y:S01]  /*0390*/  IMAD.MOV.U32 R18, RZ, RZ, 0x22 ;  /* 0x00000022ff127424 */ /* 0x000fe200078e00ff */
[----:B------:R-:W-:Y:S01]  /*03a0*/  MOV R21, 0x25 ;  /* 0x0000002500157802 */ /* 0x000fe20000000f00 */
[----:B------:R-:W-:Y:S01]  /*03b0*/  IMAD.MOV.U32 R20, RZ, RZ, 0x24 ;  /* 0x00000024ff147424 */ /* 0x000fe200078e00ff */
[----:B------:R0:W-:Y:S01]  /*03c0*/  STS.128 [UR4+0x50], R4 ;  /* 0x00005004ff007988 */ /* 0x0001e20008000c04 */
[----:B------:R-:W-:-:S03]  /*03d0*/  IMAD.MOV.U32 R22, RZ, RZ, 0x26 ;  /* 0x00000026ff167424 */ /* 0x000fc600078e00ff */
[----:B------:R1:W-:Y:S04]  /*03e0*/  STS.128 [UR4+0x60], R8 ;  /* 0x00006008ff007988 */ /* 0x0003e80008000c04 */
[----:B------:R2:W-:Y:S04]  /*03f0*/  STS.128 [UR4+0x70], R12 ;  /* 0x0000700cff007988 */ /* 0x0005e80008000c04 */
[----:B------:R3:W-:Y:S01]  /*0400*/  STS.128 [UR4+0x80], R16 ;  /* 0x00008010ff007988 */ /* 0x0007e20008000c04 */
[----:B0-----:R-:W-:Y:S02]  /*0410*/  HFMA2 R7, -RZ, RZ, 0, 2.562999725341796875e-06 ;  /* 0x0000002bff077431 */ /* 0x001fe400000001ff */
[----:B------:R-:W-:Y:S01]  /*0420*/  IMAD.MOV.U32 R4, RZ, RZ, 0x28 ;  /* 0x00000028ff047424 */ /* 0x000fe200078e00ff */
[----:B------:R0:W-:Y:S01]  /*0430*/  STS.128 [UR4+0x90], R20 ;  /* 0x00009014ff007988 */ /* 0x0001e20008000c04 */
[----:B------:R-:W-:Y:S01]  /*0440*/  MOV R5, 0x29 ;  /* 0x0000002900057802 */ /* 0x000fe20000000f00 */
[----:B-1----:R-:W-:-:S02]  /*0450*/  HFMA2 R11, -RZ, RZ, 0, 2.801418304443359375e-06 ;  /* 0x0000002fff0b7431 */ /* 0x002fc400000001ff */
[----:B------:R-:W-:Y:S01]  /*0460*/  IMAD.MOV.U32 R6, RZ, RZ, 0x2a ;  /* 0x0000002aff067424 */ /* 0x000fe200078e00ff */
[----:B------:R-:W-:Y:S01]  /*0470*/  MOV R9, 0x2d ;  /* 0x0000002d00097802 */ /* 0x000fe20000000f00 */
[----:B------:R-:W-:Y:S02]  /*0480*/  IMAD.MOV.U32 R8, RZ, RZ, 0x2c ;  /* 0x0000002cff087424 */ /* 0x000fe400078e00ff */
[----:B--2---:R-:W-:Y:S02]  /*0490*/  HFMA2 R15, -RZ, RZ, 0, 3.039836883544921875e-06 ;  /* 0x00000033ff0f7431 */ /* 0x004fe400000001ff */
[----:B------:R-:W-:Y:S01]  /*04a0*/  IMAD.MOV.U32 R10, RZ, RZ, 0x2e ;  /* 0x0000002eff0a7424 */ /* 0x000fe200078e00ff */
[----:B------:R-:W-:Y:S01]  /*04b0*/  MOV R13, 0x31 ;  /* 0x00000031000d7802 */ /* 0x000fe20000000f00 */
[----:B------:R-:W-:Y:S02]  /*04c0*/  IMAD.MOV.U32 R12, RZ, RZ, 0x30 ;  /* 0x00000030ff0c7424 */ /* 0x000fe400078e00ff */
[----:B---3--:R-:W-:-:S02]  /*04d0*/  HFMA2 R19, -RZ, RZ, 0, 3.278255462646484375e-06 ;  /* 0x00000037ff137431 */ /* 0x008fc400000001ff */
[----:B------:R-:W-:Y:S01]  /*04e0*/  IMAD.MOV.U32 R14, RZ, RZ, 0x32 ;  /* 0x00000032ff0e7424 */ /* 0x000fe200078e00ff */
[----:B------:R-:W-:Y:S01]  /*04f0*/  MOV R17, 0x35 ;  /* 0x0000003500117802 */ /* 0x000fe20000000f00 */
[----:B------:R-:W-:Y:S02]  /*0500*/  IMAD.MOV.U32 R16, RZ, RZ, 0x34 ;  /* 0x00000034ff107424 */ /* 0x000fe400078e00ff */
[----:B0-----:R-:W-:Y:S02]  /*0510*/  HFMA2 R23, -RZ, RZ, 0, 3.516674041748046875e-06 ;  /* 0x0000003bff177431 */ /* 0x001fe400000001ff */
        /* <DEDUP_REMOVED lines=8> */
[----:B0-----:R-:W-:Y:S02]  /*05a0*/  HFMA2 R7, -RZ, RZ, 0, 3.755092620849609375e-06 ;  /* 0x0000003fff077431 */ /* 0x001fe400000001ff */
[----:B------:R-:W-:Y:S01]  /*05b0*/  IMAD.MOV.U32 R4, RZ, RZ, 0x3c ;  /* 0x0000003cff047424 */ /* 0x000fe200078e00ff */
[----:B------:R0:W-:Y:S01]  /*05c0*/  STS.128 [UR4+0xe0], R20 ;  /* 0x0000e014ff007988 */ /* 0x0001e20008000c04 */
[----:B------:R-:W-:Y:S01]  /*05d0*/  MOV R5, 0x3d ;  /* 0x0000003d00057802 */ /* 0x000fe20000000f00 */
[----:B-1----:R-:W-:-:S02]  /*05e0*/  HFMA2 R11, -RZ, RZ, 0, 3.993511199951171875e-06 ;  /* 0x00000043ff0b7431 */ /* 0x002fc400000001ff */
[----:B------:R-:W-:Y:S01]  /*05f0*/  IMAD.MOV.U32 R6, RZ, RZ, 0x3e ;  /* 0x0000003eff067424 */ /* 0x000fe200078e00ff */
[----:B------:R-:W-:Y:S01]  /*0600*/  MOV R9, 0x41 ;  /* 0x0000004100097802 */ /* 0x000fe20000000f00 */
[----:B------:R-:W-:Y:S02]  /*0610*/  IMAD.MOV.U32 R8, RZ, RZ, 0x40 ;  /* 0x00000040ff087424 */ /* 0x000fe400078e00ff */
[----:B--2---:R-:W-:Y:S02]  /*0620*/  HFMA2 R15, -RZ, RZ, 0, 4.231929779052734375e-06 ;  /* 0x00000047ff0f7431 */ /* 0x004fe400000001ff */
[----:B------:R-:W-:Y:S01]  /*0630*/  IMAD.MOV.U32 R10, RZ, RZ, 0x42 ;  /* 0x00000042ff0a7424 */ /* 0x000fe200078e00ff */
[----:B------:R-:W-:Y:S01]  /*0640*/  MOV R13, 0x45 ;  /* 0x00000045000d7802 */ /* 0x000fe20000000f00 */
[----:B------:R-:W-:Y:S02]  /*0650*/  IMAD.MOV.U32 R12, RZ, RZ, 0x44 ;  /* 0x00000044ff0c7424 */ /* 0x000fe400078e00ff */
[----:B---3--:R-:W-:-:S02]  /*0660*/  HFMA2 R19, -RZ, RZ, 0, 4.470348358154296875e-06 ;  /* 0x0000004bff137431 */ /* 0x008fc400000001ff */
[----:B------:R-:W-:Y:S01]  /*0670*/  IMAD.MOV.U32 R14, RZ, RZ, 0x46 ;  /* 0x00000046ff0e7424 */ /* 0x000fe200078e00ff */
[----:B------:R-:W-:Y:S01]  /*0680*/  MOV R17, 0x49 ;  /* 0x0000004900117802 */ /* 0x000fe20000000f00 */
[----:B------:R-:W-:Y:S02]  /*0690*/  IMAD.MOV.U32 R16, RZ, RZ, 0x48 ;  /* 0x00000048ff107424 */ /* 0x000fe400078e00ff */
[----:B0-----:R-:W-:Y:S02]  /*06a0*/  HFMA2 R23, -RZ, RZ, 0, 4.708766937255859375e-06 ;  /* 0x0000004fff177431 */ /* 0x001fe400000001ff */
        /* <DEDUP_REMOVED lines=8> */
[----:B0-----:R-:W-:Y:S02]  /*0730*/  HFMA2 R7, -RZ, RZ, 0, 4.947185516357421875e-06 ;  /* 0x00000053ff077431 */ /* 0x001fe400000001ff */
[----:B------:R-:W-:Y:S01]  /*0740*/  IMAD.MOV.U32 R4, RZ, RZ, 0x50 ;  /* 0x00000050ff047424 */ /* 0x000fe200078e00ff */
[----:B------:R0:W-:Y:S01]  /*0750*/  STS.128 [UR4+0x130], R20 ;  /* 0x00013014ff007988 */ /* 0x0001e20008000c04 */
[----:B------:R-:W-:Y:S01]  /*0760*/  MOV R5, 0x51 ;  /* 0x0000005100057802 */ /* 0x000fe20000000f00 */
[----:B-1----:R-:W-:-:S02]  /*0770*/  HFMA2 R11, -RZ, RZ, 0, 5.185604095458984375e-06 ;  /* 0x00000057ff0b7431 */ /* 0x002fc400000001ff */
[----:B------:R-:W-:Y:S01]  /*0780*/  IMAD.MOV.U32 R6, RZ, RZ, 0x52 ;  /* 0x00000052ff067424 */ /* 0x000fe200078e00ff */
[----:B------:R-:W-:Y:S01]  /*0790*/  MOV R9, 0x55 ;  /* 0x0000005500097802 */ /* 0x000fe20000000f00 */
[----:B------:R-:W-:Y:S02]  /*07a0*/  IMAD.MOV.U32 R8, RZ, RZ, 0x54 ;  /* 0x00000054ff087424 */ /* 0x000fe400078e00ff */
[----:B--2---:R-:W-:Y:S02]  /*07b0*/  HFMA2 R15, -RZ, RZ, 0, 5.424022674560546875e-06 ;  /* 0x0000005bff0f7431 */ /* 0x004fe400000001ff */
[----:B------:R-:W-:Y:S01]  /*07c0*/  IMAD.MOV.U32 R10, RZ, RZ, 0x56 ;  /* 0x00000056ff0a7424 */ /* 0x000fe200078e00ff */
[----:B------:R-:W-:Y:S01]  /*07d0*/  MOV R13, 0x59 ;  /* 0x00000059000d7802 */ /* 0x000fe20000000f00 */
[----:B------:R-:W-:Y:S02]  /*07e0*/  IMAD.MOV.U32 R12, RZ, RZ, 0x58 ;  /* 0x00000058ff0c7424 */ /* 0x000fe400078e00ff */
[----:B---3--:R-:W-:-:S02]  /*07f0*/  HFMA2 R19, -RZ, RZ, 0, 5.662441253662109375e-06 ;  /* 0x0000005fff137431 */ /* 0x008fc400000001ff */
[----:B------:R-:W-:Y:S01]  /*0800*/  IMAD.MOV.U32 R14, RZ, RZ, 0x5a ;  /* 0x0000005aff0e7424 */ /* 0x000fe200078e00ff */
[----:B------:R-:W-:Y:S01]  /*0810*/  MOV R17, 0x5d ;  /* 0x0000005d00117802 */ /* 0x000fe20000000f00 */
[----:B------:R-:W-:Y:S02]  /*0820*/  IMAD.MOV.U32 R16, RZ, RZ, 0x5c ;  /* 0x0000005cff107424 */ /* 0x000fe400078e00ff */
[----:B0-----:R-:W-:Y:S02]  /*0830*/  HFMA2 R23, -RZ, RZ, 0, 5.900859832763671875e-06 ;  /* 0x00000063ff177431 */ /* 0x001fe400000001ff */
        /* <DEDUP_REMOVED lines=8> */
[----:B0-----:R-:W-:Y:S02]  /*08c0*/  HFMA2 R7, -RZ, RZ, 0, 6.139278411865234375e-06 ;  /* 0x00000067ff077431 */ /* 0x001fe400000001ff */
[----:B------:R-:W-:Y:S01]  /*08d0*/  IMAD.MOV.U32 R4, RZ, RZ, 0x64 ;  /* 0x00000064ff047424 */ /* 0x000fe200078e00ff */
[----:B------:R0:W-:Y:S01]  /*08e0*/  STS.128 [UR4+0x180], R20 ;  /* 0x00018014ff007988 */ /* 0x0001e20008000c04 */
[----:B------:R-:W-:Y:S01]  /*08f0*/  MOV R5, 0x65 ;  /* 0x0000006500057802 */ /* 0x000fe20000000f00 */
[----:B-1----:R-:W-:-:S02]  /*0900*/  HFMA2 R11, -RZ, RZ, 0, 6.377696990966796875e-06 ;  /* 0x0000006bff0b7431 */ /* 0x002fc400000001ff */
[----:B------:R-:W-:Y:S01]  /*0910*/  IMAD.MOV.U32 R6, RZ, RZ, 0x66 ;  /* 0x00000066ff067424 */ /* 0x000fe200078e00ff */
[----:B------:R-:W-:Y:S01]  /*0920*/  MOV R9, 0x69 ;  /* 0x0000006900097802 */ /* 0x000fe20000000f00 */
[----:B------:R-:W-:Y:S02]  /*0930*/  IMAD.MOV.U32 R8, RZ, RZ, 0x68 ;  /* 0x00000068ff087424 */ /* 0x000fe400078e00ff */
[----:B--2---:R-:W-:Y:S02]  /*0940*/  HFMA2 R15, -RZ, RZ, 0, 6.616115570068359375e-06 ;  /* 0x0000006fff0f7431 */ /* 0x004fe400000001ff */
[----:B------:R-:W-:Y:S01]  /*0950*/  IMAD.MOV.U32 R10, RZ, RZ, 0x6a ;  /* 0x0000006aff0a7424 */ /* 0x000fe200078e00ff */
[----:B------:R-:W-:Y:S01]  /*0960*/  MOV R13, 0x6d ;  /* 0x0000006d000d7802 */ /* 0x000fe20000000f00 */
[----:B------:R-:W-:Y:S02]  /*0970*/  IMAD.MOV.U32 R12, RZ, RZ, 0x6c ;  /* 0x0000006cff0c7424 */ /* 0x000fe400078e00ff */
[----:B---3--:R-:W-:-:S02]  /*0980*/  HFMA2 R19, -RZ, RZ, 0, 6.854534149169921875e-06 ;  /* 0x00000073ff137431 */ /* 0x008fc400000001ff */
[----:B------:R-:W-:Y:S01]  /*0990*/  IMAD.MOV.U32 R14, RZ, RZ, 0x6e ;  /* 0x0000006eff0e7424 */ /* 0x000fe200078e00ff */
[----:B------:R-:W-:Y:S01]  /*09a0*/  MOV R17, 0x71 ;  /* 0x0000007100117802 */ /* 0x000fe20000000f00 */
[----:B------:R-:W-:Y:S02]  /*09b0*/  IMAD.MOV.U32 R16, RZ, RZ, 0x70 ;  /* 0x00000070ff107424 */ /* 0x000fe400078e00ff */
[----:B0-----:R-:W-:Y:S02]  /*09c0*/  HFMA2 R23, -RZ, RZ, 0, 7.092952728271484375e-06 ;  /* 0x00000077ff177431 */ /* 0x001fe400000001ff */
        /* <DEDUP_REMOVED lines=8> */
[----:B0-----:R-:W-:Y:S02]  /*0a50*/  HFMA2 R7, -RZ, RZ, 0, 7.331371307373046875e-06 ;  /* 0x0000007bff077431 */ /* 0x001fe400000001ff */
[----:B------:R-:W-:Y:S01]  /*0a60*/  IMAD.MOV.U32 R4, RZ, RZ, 0x78 ;  /* 0x00000078ff047424 */ /* 0x000fe200078e00ff */
[----:B------:R0:W-:Y:S01]  /*0a70*/  STS.128 [UR4+0x1d0], R20 ;  /* 0x0001d014ff007988 */ /* 0x0001e20008000c04 */
[----:B------:R-:W-:Y:S01]  /*0a80*/  MOV R5, 0x79 ;  /* 0x0000007900057802 */ /* 0x000fe20000000f00 */
[----:B-1----:R-:W-:-:S02]  /*0a90*/  HFMA2 R11, -RZ, RZ, 0, 7.569789886474609375e-06 ;  /* 0x0000007fff0b7431 */ /* 0x002fc400000001ff */
[----:B------:R-:W-:Y:S01]  /*0aa0*/  IMAD.MOV.U32 R6, RZ, RZ, 0x7a ;  /* 0x0000007aff067424 */ /* 0x000fe200078e00ff */
[----:B------:R-:W-:Y:S01]  /*0ab0*/  MOV R9, 0x7d ;  /* 0x0000007d00097802 */ /* 0x000fe20000000f00 */
[----:B------:R-:W-:Y:S02]  /*0ac0*/  IMAD.MOV.U32 R8, RZ, RZ, 0x7c ;  /* 0x0000007cff087424 */ /* 0x000fe400078e00ff */
[----:B--2---:R-:W-:Y:S02]  /*0ad0*/  HFMA2 R15, -RZ, RZ, 0, 7.808208465576171875e-06 ;  /* 0x00000083ff0f7431 */ /* 0x004fe400000001ff */
[----:B------:R-:W-:Y:S01]  /*0ae0*/  IMAD.MOV.U32 R10, RZ, RZ, 0x7e ;  /* 0x0000007eff0a7424 */ /* 0x000fe200078e00ff */
[----:B------:R-:W-:Y:S01]  /*0af0*/  MOV R13, 0x81 ;  /* 0x00000081000d7802 */ /* 0x000fe20000000f00 */
[----:B------:R-:W-:Y:S02]  /*0b00*/  IMAD.MOV.U32 R12, RZ, RZ, 0x80 ;  /* 0x00000080ff0c7424 */ /* 0x000fe400078e00ff */
[----:B---3--:R-:W-:-:S02]  /*0b10*/  HFMA2 R19, -RZ, RZ, 0, 8.046627044677734375e-06 ;  /* 0x00000087ff137431 */ /* 0x008fc400000001ff */
[----:B------:R-:W-:Y:S01]  /*0b20*/  IMAD.MOV.U32 R14, RZ, RZ, 0x82 ;  /* 0x00000082ff0e7424 */ /* 0x000fe200078e00ff */
[----:B------:R-:W-:Y:S01]  /*0b30*/  MOV R17, 0x85 ;  /* 0x0000008500117802 */ /* 0x000fe20000000f00 */
[----:B------:R-:W-:Y:S02]  /*0b40*/  IMAD.MOV.U32 R16, RZ, RZ, 0x84 ;  /* 0x00000084ff107424 */ /* 0x000fe400078e00ff */
[----:B0-----:R-:W-:Y:S02]  /*0b50*/  HFMA2 R23, -RZ, RZ, 0, 8.285045623779296875e-06 ;  /* 0x0000008bff177431 */ /* 0x001fe400000001ff */
        /* <DEDUP_REMOVED lines=8> */
[----:B0-----:R-:W-:Y:S02]  /*0be0*/  HFMA2 R7, -RZ, RZ, 0, 8.523464202880859375e-06 ;  /* 0x0000008fff077431 */ /* 0x001fe400000001ff */
[----:B------:R-:W-:Y:S01]  /*0bf0*/  IMAD.MOV.U32 R4, RZ, RZ, 0x8c ;  /* 0x0000008cff047424 */ /* 0x000fe200078e00ff */
[----:B------:R0:W-:Y:S01]  /*0c00*/  STS.128 [UR4+0x220], R20 ;  /* 0x00022014ff007988 */ /* 0x0001e20008000c04 */
[----:B------:R-:W-:Y:S01]  /*0c10*/  MOV R5, 0x8d ;  /* 0x0000008d00057802 */ /* 0x000fe20000000f00 */
[----:B-1----:R-:W-:-:S02]  /*0c20*/  HFMA2 R11, -RZ, RZ, 0, 8.761882781982421875e-06 ;  /* 0x00000093ff0b7431 */ /* 0x002fc400000001ff */
[----:B------:R-:W-:Y:S01]  /*0c30*/  IMAD.MOV.U32 R6, RZ, RZ, 0x8e ;  /* 0x0000008eff067424 */ /* 0x000fe200078e00ff */
[----:B------:R-:W-:Y:S01]  /*0c40*/  MOV R9, 0x91 ;  /* 0x0000009100097802 */ /* 0x000fe20000000f00 */
[----:B------:R-:W-:Y:S02]  /*0c50*/  IMAD.MOV.U32 R8, RZ, RZ, 0x90 ;  /* 0x00000090ff087424 */ /* 0x000fe400078e00ff */
[----:B--2---:R-:W-:Y:S02]  /*0c60*/  HFMA2 R15, -RZ, RZ, 0, 9.000301361083984375e-06 ;  /* 0x00000097ff0f7431 */ /* 0x004fe400000001ff */
[----:B------:R-:W-:Y:S01]  /*0c70*/  IMAD.MOV.U32 R10, RZ, RZ, 0x92 ;  /* 0x00000092ff0a7424 */ /* 0x000fe200078e00ff */
[----:B------:R-:W-:Y:S01]  /*0c80*/  MOV R13, 0x95 ;  /* 0x00000095000d7802 */ /* 0x000fe20000000f00 */
[----:B------:R-:W-:Y:S02]  /*0c90*/  IMAD.MOV.U32 R12, RZ, RZ, 0x94 ;  /* 0x00000094ff0c7424 */ /* 0x000fe400078e00ff */
[----:B---3--:R-:W-:-:S02]  /*0ca0*/  HFMA2 R19, -RZ, RZ, 0, 9.238719940185546875e-06 ;  /* 0x0000009bff137431 */ /* 0x008fc400000001ff */
[----:B------:R-:W-:Y:S01]  /*0cb0*/  IMAD.MOV.U32 R14, RZ, RZ, 0x96 ;  /* 0x00000096ff0e7424 */ /* 0x000fe200078e00ff */
[----:B------:R-:W-:Y:S01]  /*0cc0*/  MOV R17, 0x99 ;  /* 0x0000009900117802 */ /* 0x000fe20000000f00 */
[----:B------:R-:W-:Y:S02]  /*0cd0*/  IMAD.MOV.U32 R16, RZ, RZ, 0x98 ;  /* 0x00000098ff107424 */ /* 0x000fe400078e00ff */
[----:B0-----:R-:W-:Y:S02]  /*0ce0*/  HFMA2 R23, -RZ, RZ, 0, 9.477138519287109375e-06 ;  /* 0x0000009fff177431 */ /* 0x001fe400000001ff */
        /* <DEDUP_REMOVED lines=8> */
[----:B0-----:R-:W-:Y:S02]  /*0d70*/  HFMA2 R7, -RZ, RZ, 0, 9.715557098388671875e-06 ;  /* 0x000000a3ff077431 */ /* 0x001fe400000001ff */
[----:B------:R-:W-:Y:S01]  /*0d80*/  IMAD.MOV.U32 R4, RZ, RZ, 0xa0 ;  /* 0x000000a0ff047424 */ /* 0x000fe200078e00ff */
[----:B------:R0:W-:Y:S01]  /*0d90*/  STS.128 [UR4+0x270], R20 ;  /* 0x00027014ff007988 */ /* 0x0001e20008000c04 */
[----:B------:R-:W-:Y:S01]  /*0da0*/  MOV R5, 0xa1 ;  /* 0x000000a100057802 */ /* 0x000fe20000000f00 */
[----:B-1----:R-:W-:-:S02]  /*0db0*/  HFMA2 R11, -RZ, RZ, 0, 9.953975677490234375e-06 ;  /* 0x000000a7ff0b7431 */ /* 0x002fc400000001ff */
[----:B------:R-:W-:Y:S01]  /*0dc0*/  IMAD.MOV.U32 R6, RZ, RZ, 0xa2 ;  /* 0x000000a2ff067424 */ /* 0x000fe200078e00ff */
[----:B------:R-:W-:Y:S01]  /*0dd0*/  MOV R9, 0xa5 ;  /* 0x000000a500097802 */ /* 0x000fe20000000f00 */
[----:B------:R-:W-:Y:S02]  /*0de0*/  IMAD.MOV.U32 R8, RZ, RZ, 0xa4 ;  /* 0x000000a4ff087424 */ /* 0x000fe400078e00ff */
[----:B--2---:R-:W-:Y:S02]  /*0df0*/  HFMA2 R15, -RZ, RZ, 0, 1.0192394256591796875e-05 ;  /* 0x000000abff0f7431 */ /* 0x004fe400000001ff */
[----:B------:R-:W-:Y:S01]  /*0e00*/  IMAD.MOV.U32 R10, RZ, RZ, 0xa6 ;  /* 0x000000a6ff0a7424 */ /* 0x000fe200078e00ff */
[----:B------:R-:W-:Y:S01]  /*0e10*/  MOV R13, 0xa9 ;  /* 0x000000a9000d7802 */ /* 0x000fe20000000f00 */
[----:B------:R-:W-:Y:S02]  /*0e20*/  IMAD.MOV.U32 R12, RZ, RZ, 0xa8 ;  /* 0x000000a8ff0c7424 */ /* 0x000fe400078e00ff */
[----:B---3--:R-:W-:-:S02]  /*0e30*/  HFMA2 R19, -RZ, RZ, 0, 1.0430812835693359375e-05 ;  /* 0x000000afff137431 */ /* 0x008fc400000001ff */
[----:B------:R-:W-:Y:S01]  /*0e40*/  IMAD.MOV.U32 R14, RZ, RZ, 0xaa ;  /* 0x000000aaff0e7424 */ /* 0x000fe200078e00ff */
[----:B------:R-:W-:Y:S01]  /*0e50*/  MOV R17, 0xad ;  /* 0x000000ad00117802 */ /* 0x000fe20000000f00 */
[----:B------:R-:W-:Y:S02]  /*0e60*/  IMAD.MOV.U32 R16, RZ, RZ, 0xac ;  /* 0x000000acff107424 */ /* 0x000fe400078e00ff */
[----:B0-----:R-:W-:Y:S02]  /*0e70*/  HFMA2 R23, -RZ, RZ, 0, 1.0669231414794921875e-05 ;  /* 0x000000b3ff177431 */ /* 0x001fe400000001ff */
        /* <DEDUP_REMOVED lines=8> */
[----:B0-----:R-:W-:Y:S02]  /*0f00*/  HFMA2 R7, -RZ, RZ, 0, 1.0907649993896484375e-05 ;  /* 0x000000b7ff077431 */ /* 0x001fe400000001ff */
[----:B------:R-:W-:Y:S01]  /*0f10*/  IMAD.MOV.U32 R4, RZ, RZ, 0xb4 ;  /* 0x000000b4ff047424 */ /* 0x000fe200078e00ff */
[----:B------:R0:W-:Y:S01]  /*0f20*/  STS.128 [UR4+0x2c0], R20 ;  /* 0x0002c014ff007988 */ /* 0x0001e20008000c04 */
[----:B------:R-:W-:Y:S01]  /*0f30*/  MOV R5, 0xb5 ;  /* 0x000000b500057802 */ /* 0x000fe20000000f00 */
[----:B-1----:R-:W-:-:S02]  /*0f40*/  HFMA2 R11, -RZ, RZ, 0, 1.1146068572998046875e-05 ;  /* 0x000000bbff0b7431 */ /* 0x002fc400000001ff */
[----:B------:R-:W-:Y:S01]  /*0f50*/  IMAD.MOV.U32 R6, RZ, RZ, 0xb6 ;  /* 0x000000b6ff067424 */ /* 0x000fe200078e00ff */
[----:B------:R-:W-:Y:S01]  /*0f60*/  MOV R9, 0xb9 ;  /* 0x000000b900097802 */ /* 0x000fe20000000f00 */
[----:B------:R-:W-:Y:S02]  /*0f70*/  IMAD.MOV.U32 R8, RZ, RZ, 0xb8 ;  /* 0x000000b8ff087424 */ /* 0x000fe400078e00ff */
[----:B--2---:R-:W-:Y:S02]  /*0f80*/  HFMA2 R15, -RZ, RZ, 0, 1.1384487152099609375e-05 ;  /* 0x000000bfff0f7431 */ /* 0x004fe400000001ff */
[----:B------:R-:W-:Y:S01]  /*0f90*/  IMAD.MOV.U32 R10, RZ, RZ, 0xba ;  /* 0x000000baff0a7424 */ /* 0x000fe200078e00ff */
[----:B------:R-:W-:Y:S01]  /*0fa0*/  MOV R13, 0xbd ;  /* 0x000000bd000d7802 */ /* 0x000fe20000000f00 */
[----:B------:R-:W-:Y:S02]  /*0fb0*/  IMAD.MOV.U32 R12, RZ, RZ, 0xbc ;  /* 0x000000bcff0c7424 */ /* 0x000fe400078e00ff */
[----:B---3--:R-:W-:-:S02]  /*0fc0*/  HFMA2 R19, -RZ, RZ, 0, 1.1622905731201171875e-05 ;  /* 0x000000c3ff137431 */ /* 0x008fc400000001ff */
[----:B------:R-:W-:Y:S01]  /*0fd0*/  IMAD.MOV.U32 R14, RZ, RZ, 0xbe ;  /* 0x000000beff0e7424 */ /* 0x000fe200078e00ff */
[----:B------:R-:W-:Y:S01]  /*0fe0*/  MOV R17, 0xc1 ;  /* 0x000000c100117802 */ /* 0x000fe20000000f00 */
[----:B------:R-:W-:Y:S02]  /*0ff0*/  IMAD.MOV.U32 R16, RZ, RZ, 0xc0 ;  /* 0x000000c0ff107424 */ /* 0x000fe400078e00ff */
[----:B0-----:R-:W-:Y:S02]  /*1000*/  HFMA2 R23, -RZ, RZ, 0, 1.1861324310302734375e-05 ;  /* 0x000000c7ff177431 */ /* 0x001fe400000001ff */
[----:B------:R-:W-:Y:S01]  /*1010*/  IMAD.MOV.U32 R18, RZ, RZ, 0xc2 ;  /* 0x000000c2ff127424 */ /* 0x000fe200078e00ff */
[----:B------:R-:W-:Y:S01]  /*1020*/  MOV R21, 0xc5 ;  /* 0x000000c500157802 */ /* 0x000fe20000000f00 */
[----:B------:R-:W-:Y:S01]  /*1030*/  IMAD.MOV.U32 R20, RZ, RZ, 0xc4 ;  /* 0x000000c4ff147424 */ /* 0x000fe200078e00ff */
[----:B------:R0:W-:Y:S01]  /*1040*/  STS.128 [UR4+0x2d0], R4 ;  /* 0x0002d004ff007988 */ /* 0x0001e20008000c04 */
[----:B------:R-:W-:-:S03]  /*1050*/  IMAD.MOV.U32 R22, RZ, RZ, 0xc6 ;  /* 0x000000c6ff167424 */ /* 0x000fc600078e00ff */
[----:B------:R0:W-:Y:S04]  /*1060*/  STS.128 [UR4+0x2e0], R8 ;  /* 0x0002e008ff007988 */ /* 0x0001e80008000c04 */
[----:B------:R0:W-:Y:S04]  /*1070*/  STS.128 [UR4+0x2f0], R12 ;  /* 0x0002f00cff007988 */ /* 0x0001e80008000c04 */
[----:B------:R0:W-:Y:S04]  /*1080*/  STS.128 [UR4+0x300], R16 ;  /* 0x00030010ff007988 */ /* 0x0001e80008000c04 */
[----:B------:R0:W-:Y:S02]  /*1090*/  STS.128 [UR4+0x310], R20 ;  /* 0x00031014ff007988 */ /* 0x0001e40008000c04 */
.L_x_1:
[----:B------:R-:W-:Y:S05]  /*10a0*/  BSYNC.RECONVERGENT B0 ;  /* 0x0000000000007941 */ /* 0x000fea0003800200 */
.L_x_0:
[----:B------:R-:W1:Y:S08]  /*10b0*/  S2UR UR5, SR_CgaCtaId ;  /* 0x00000000000579c3 */ /* 0x000e700000008800 */
[----:B------:R-:W-:Y:S01]  /*10c0*/  BAR.SYNC.DEFER_BLOCKING 0x0 ;  /* 0x0000000000007b1d */ /* 0x000fe20000010000 */
[----:B------:R-:W-:Y:S01]  /*10d0*/  IMAD.SHL.U32 R3, R0, 0x8, RZ ;  /* 0x0000000800037824 */ /* 0x000fe200078e00ff */
[----:B0-----:R-:W-:-:S02]  /*10e0*/  SHF.R.U32.HI R4, RZ, 0x2, R0 ;  /* 0x00000002ff047819 */ /* 0x001fc40000011600 */
[----:B------:R-:W-:Y:S02]  /*10f0*/  ISETP.NE.AND P0, PT, R0, 0x1, PT ;  /* 0x000000010000780c */ /* 0x000fe40003f05270 */
[----:B------:R-:W-:Y:S01]  /*1100*/  LOP3.LUT R3, R3, 0x78, RZ, 0xc0, !PT ;  /* 0x0000007803037812 */ /* 0x000fe200078ec0ff */
[----:B------:R-:W-:Y:S01]  /*1110*/  UMOV UR4, 0x400 ;  /* 0x0000040000047882 */ /* 0x000fe20000000000 */
[----:B------:R-:W-:-:S04]  /*1120*/  LOP3.LUT R4, R4, 0xffffc, RZ, 0xc0, !PT ;  /* 0x000ffffc04047812 */ /* 0x000fc800078ec0ff */
[----:B------:R-:W-:Y:S01]  /*1130*/  IADD3 R3, PT, PT, R3, R4, RZ ;  /* 0x0000000403037210 */ /* 0x000fe20007ffe0ff */
[----:B-1----:R-:W-:-:S06]  /*1140*/  ULEA UR4, UR5, UR4, 0x18 ;  /* 0x0000000405047291 */ /* 0x002fcc000f8ec0ff */
[----:B------:R-:W-:-:S05]  /*1150*/  LEA R3, R3, UR4, 0x2 ;  /* 0x0000000403037c11 */ /* 0x000fca000f8e10ff */
[----:B------:R0:W1:Y:S01]  /*1160*/  LDSM.16.M88.4 R16, [R3] ;  /* 0x000000000310783b */ /* 0x0000620000000200 */
[----:B------:R-:W-:Y:S05]  /*1170*/  @P0 EXIT ;  /* 0x000000000000094d */ /* 0x000fea0003800000 */
[----:B------:R-:W-:Y:S01]  /*1180*/  MOV R22, 0x0 ;  /* 0x0000000000167802 */ /* 0x000fe20000000f00 */
[----:B-1----:R1:W-:Y:S01]  /*1190*/  STL [R1], R16 ;  /* 0x0000001001007387 */ /* 0x0023e20000100800 */
[----:B------:R-:W2:Y:S01]  /*11a0*/  LDCU.64 UR4, c[0x4][0x8] ;  /* 0x01000100ff0477ac */ /* 0x000ea20008000a00 */
[----:B------:R-:W-:Y:S01]  /*11b0*/  IMAD.MOV.U32 R6, RZ, RZ, R24 ;  /* 0x000000ffff067224 */ /* 0x000fe200078e0018 */
[----:B------:R1:W3:Y:S01]  /*11c0*/  LDC.64 R8, c[0x4][R22] ;  /* 0x0100000016087b82 */ /* 0x0002e20000000a00 */
[----:B------:R-:W-:Y:S01]  /*11d0*/  MOV R7, R2 ;  /* 0x0000000200077202 */ /* 0x000fe20000000f00 */
[----:B--2---:R-:W-:Y:S01]  /*11e0*/  IMAD.U32 R4, RZ, RZ, UR4 ;  /* 0x00000004ff047e24 */ /* 0x004fe2000f8e00ff */
[----:B------:R-:W-:-:S07]  /*11f0*/  MOV R5, UR5 ;  /* 0x0000000500057c02 */ /* 0x000fce0008000f00 */
[----:B------:R-:W-:-:S07]  /*1200*/  LEPC R20, `(.L_x_2) ;  /* 0x000000001014794e */ /* 0x000fce0000000000 */
[----:B01-3--:R-:W-:Y:S05]  /*1210*/  CALL.ABS.NOINC R8 ;  /* 0x0000000008007343 */ /* 0x00bfea0003c00000 */
.L_x_2:
[----:B------:R0:W-:Y:S01]  /*1220*/  STL [R1], R17 ;  /* 0x0000001101007387 */ /* 0x0001e20000100800 */
[----:B------:R0:W1:Y:S01]  /*1230*/  LDC.64 R8, c[0x4][R22] ;  /* 0x0100000016087b82 */ /* 0x0000620000000a00 */
[----:B------:R-:W2:Y:S01]  /*1240*/  LDCU.64 UR4, c[0x4][0x8] ;  /* 0x01000100ff0477ac */ /* 0x000ea20008000a00 */
[----:B------:R-:W-:Y:S01]  /*1250*/  IMAD.MOV.U32 R6, RZ, RZ, R24 ;  /* 0x000000ffff067224 */ /* 0x000fe200078e0018 */
[----:B------:R-:W-:Y:S01]  /*1260*/  MOV R7, R2 ;  /* 0x0000000200077202 */ /* 0x000fe20000000f00 */
[----:B--2---:R-:W-:Y:S01]  /*1270*/  IMAD.U32 R4, RZ, RZ, UR4 ;  /* 0x00000004ff047e24 */ /* 0x004fe2000f8e00ff */
[----:B0-----:R-:W-:-:S07]  /*1280*/  MOV R5, UR5 ;  /* 0x0000000500057c02 */ /* 0x001fce0008000f00 */
[----:B------:R-:W-:-:S07]  /*1290*/  LEPC R20, `(.L_x_3) ;  /* 0x000000001014794e */ /* 0x000fce0000000000 */
[----:B-1----:R-:W-:Y:S05]  /*12a0*/  CALL.ABS.NOINC R8 ;  /* 0x0000000008007343 */ /* 0x002fea0003c00000 */
.L_x_3:
        /* <DEDUP_REMOVED lines=9> */
.L_x_4:
[----:B------:R0:W-:Y:S01]  /*1340*/  STL [R1], R19 ;  /* 0x0000001301007387 */ /* 0x0001e20000100800 */
[----:B------:R-:W1:Y:S01]  /*1350*/  LDC.64 R22, c[0x4][R22] ;  /* 0x0100000016167b82 */ /* 0x000e620000000a00 */
[----:B------:R-:W2:Y:S01]  /*1360*/  LDCU.64 UR4, c[0x4][0x8] ;  /* 0x01000100ff0477ac */ /* 0x000ea20008000a00 */
[----:B------:R-:W-:Y:S01]  /*1370*/  IMAD.MOV.U32 R6, RZ, RZ, R24 ;  /* 0x000000ffff067224 */ /* 0x000fe200078e0018 */
[----:B------:R-:W-:Y:S01]  /*1380*/  MOV R7, R2 ;  /* 0x0000000200077202 */ /* 0x000fe20000000f00 */
[----:B--2---:R-:W-:Y:S01]  /*1390*/  IMAD.U32 R4, RZ, RZ, UR4 ;  /* 0x00000004ff047e24 */ /* 0x004fe2000f8e00ff */
[----:B0-----:R-:W-:-:S07]  /*13a0*/  MOV R5, UR5 ;  /* 0x0000000500057c02 */ /* 0x001fce0008000f00 */
[----:B------:R-:W-:-:S07]  /*13b0*/  LEPC R20, `(.L_x_5) ;  /* 0x000000001014794e */ /* 0x000fce0000000000 */
[----:B-1----:R-:W-:Y:S05]  /*13c0*/  CALL.ABS.NOINC R22 ;  /* 0x0000000016007343 */ /* 0x002fea0003c00000 */
.L_x_5:
[----:B------:R-:W-:Y:S05]  /*13d0*/  EXIT ;  /* 0x000000000000794d */ /* 0x000fea0003800000 */
.L_x_6:
[----:B------:R-:W-:-:S00]  /*13e0*/  BRA `(.L_x_6) ;  /* 0xfffffffc00fc7947 */ /* 0x000fc0000383ffff */
[----:B------:R-:W-:-:S00]  /*13f0*/  NOP ;  /* 0x0000000000007918 */ /* 0x000fc00000000000 */
        /* <DEDUP_REMOVED lines=8> */
.L_x_7:


//--------------------- .nv.global.init           --------------------------
	.section	.nv.global.init,"aw",@progbits
.nv.global.init:
	.type		$str,@object
	.size		$str,(.L_0 - $str)
$str:
        /*0000*/ 	.byte	0x25, 0x64, 0x20, 0x0a, 0x00
.L_0:


//--------------------- .nv.shared._Z12helloFromGPUv --------------------------
	.section	.nv.shared._Z12helloFromGPUv,"aw",@nobits
	.sectionflags	@""
	.align	4
.nv.shared._Z12helloFromGPUv:
	.zero		1824


//--------------------- .nv.shared.reserved.0     --------------------------
	.section	.nv.shared.reserved.0,"aw",@nobits
	.weak		__nv_reservedSMEM_offset_0_alias
	.size		__nv_reservedSMEM_offset_0_alias, 0, 64
	.other		__nv_reservedSMEM_offset_0_alias,@"STO_CUDA_RESERVED_SHARED STV_DEFAULT"
__nv_reservedSMEM_offset_0_alias:
	.zero		0
	.zero		64


//--------------------- .nv.constant0._Z12helloFromGPUv --------------------------
	.section	.nv.constant0._Z12helloFromGPUv,"a",@progbits
	.sectionflags	@""
	.align	4
.nv.constant0._Z12helloFromGPUv:
	.zero		896


//--------------------- SYMBOLS --------------------------

	.type		.nv.reservedSmem.offset0,@object
	.size		.nv.reservedSmem.offset0,0x4
	.type		.nv.reservedSmem.cap,@object
	.size		.nv.reservedSmem.cap,0x4
	.type		vprintf,@function
